	.headerflags	@"EF_CUDA_TEXMODE_UNIFIED EF_CUDA_64BIT_ADDRESS EF_CUDA_ACCELERATORS EF_CUDA_SM90 EF_CUDA_VIRTUAL_SM(EF_CUDA_SM90)"
	.elftype	@"ET_EXEC"


//--------------------- .nv.info                  --------------------------
	.section	.nv.info,"",@"SHT_CUDA_INFO"
	.align	4


	//----- nvinfo : EIATTR_REGCOUNT
	.align		4
        /*0000*/ 	.byte	0x04, 0x2f
        /*0002*/ 	.short	(.L_1 - .L_0)
	.align		4
.L_0:
        /*0004*/ 	.word	index@(triton_poi_fused_0)
        /*0008*/ 	.word	0x00000019


	//----- nvinfo : EIATTR_MIN_STACK_SIZE
	.align		4
.L_1:
        /*000c*/ 	.byte	0x04, 0x12
        /*000e*/ 	.short	(.L_3 - .L_2)
	.align		4
.L_2:
        /*0010*/ 	.word	index@(triton_poi_fused_0)
        /*0014*/ 	.word	0x00000000


	//----- nvinfo : EIATTR_FRAME_SIZE
	.align		4
.L_3:
        /*0018*/ 	.byte	0x04, 0x11
        /*001a*/ 	.short	(.L_5 - .L_4)
	.align		4
.L_4:
        /*001c*/ 	.word	index@(triton_poi_fused_0)
        /*0020*/ 	.word	0x00000000


	//----- nvinfo : EIATTR_MIN_STACK_SIZE
	.align		4
.L_5:
        /*0024*/ 	.byte	0x04, 0x12
        /*0026*/ 	.short	(.L_7 - .L_6)
	.align		4
.L_6:
        /*0028*/ 	.word	index@(triton_poi_fused_0)
        /*002c*/ 	.word	0x00000000
.L_7:


//--------------------- .nv.info.triton_poi_fused_0 --------------------------
	.section	.nv.info.triton_poi_fused_0,"",@"SHT_CUDA_INFO"
	.sectionflags	@""
	.align	4


	//----- nvinfo : EIATTR_CUDA_API_VERSION
	.align		4
        /*0000*/ 	.byte	0x04, 0x37
        /*0002*/ 	.short	(.L_9 - .L_8)
.L_8:
        /*0004*/ 	.word	0x0000007c


	//----- nvinfo : EIATTR_KPARAM_INFO
	.align		4
.L_9:
        /*0008*/ 	.byte	0x04, 0x17
        /*000a*/ 	.short	(.L_11 - .L_10)
.L_10:
        /*000c*/ 	.word	0x00000000
        /*0010*/ 	.short	0x0003
        /*0012*/ 	.short	0x0014
        /*0014*/ 	.byte	0x00, 0xf0, 0x11, 0x00


	//----- nvinfo : EIATTR_KPARAM_INFO
	.align		4
.L_11:
        /*0018*/ 	.byte	0x04, 0x17
        /*001a*/ 	.short	(.L_13 - .L_12)
.L_12:
        /*001c*/ 	.word	0x00000000
        /*0020*/ 	.short	0x0002
        /*0022*/ 	.short	0x0010
        /*0024*/ 	.byte	0x00, 0xf0, 0x11, 0x00


	//----- nvinfo : EIATTR_KPARAM_INFO
	.align		4
.L_13:
        /*0028*/ 	.byte	0x04, 0x17
        /*002a*/ 	.short	(.L_15 - .L_14)
.L_14:
        /*002c*/ 	.word	0x00000000
        /*0030*/ 	.short	0x0001
        /*0032*/ 	.short	0x0008
        /*0034*/ 	.byte	0x00, 0xf4, 0x21, 0x00


	//----- nvinfo : EIATTR_KPARAM_INFO
	.align		4
.L_15:
        /*0038*/ 	.byte	0x04, 0x17
        /*003a*/ 	.short	(.L_17 - .L_16)
.L_16:
        /*003c*/ 	.word	0x00000000
        /*0040*/ 	.short	0x0000
        /*0042*/ 	.short	0x0000
        /*0044*/ 	.byte	0x00, 0xf4, 0x21, 0x00


	//----- nvinfo : EIATTR_SPARSE_MMA_MASK
	.align		4
.L_17:
        /*0048*/ 	.byte	0x03, 0x50
        /*004a*/ 	.short	0x0000


	//----- nvinfo : EIATTR_MAXREG_COUNT
	.align		4
        /*004c*/ 	.byte	0x03, 0x1b
        /*004e*/ 	.short	0x00ff


	//----- nvinfo : EIATTR_EXIT_INSTR_OFFSETS
	.align		4
        /*0050*/ 	.byte	0x04, 0x1c
        /*0052*/ 	.short	(.L_19 - .L_18)


	//   ....[0]....
.L_18:
        /*0054*/ 	.word	0x00000510


	//   ....[1]....
        /*0058*/ 	.word	0x00000560


	//----- nvinfo : EIATTR_REQNTID
	.align		4
.L_19:
        /*005c*/ 	.byte	0x04, 0x10
        /*005e*/ 	.short	(.L_21 - .L_20)
.L_20:
        /*0060*/ 	.word	0x00000080
        /*0064*/ 	.word	0x00000001
        /*0068*/ 	.word	0x00000001


	//----- nvinfo : EIATTR_CBANK_PARAM_SIZE
	.align		4
.L_21:
        /*006c*/ 	.byte	0x03, 0x19
        /*006e*/ 	.short	0x0018


	//----- nvinfo : EIATTR_PARAM_CBANK
	.align		4
        /*0070*/ 	.byte	0x04, 0x0a
        /*0072*/ 	.short	(.L_23 - .L_22)
	.align		4
.L_22:
        /*0074*/ 	.word	index@(.nv.constant0.triton_poi_fused_0)
        /*0078*/ 	.short	0x0210
        /*007a*/ 	.short	0x0018


	//----- nvinfo : EIATTR_SW_WAR
	.align		4
.L_23:
        /*007c*/ 	.byte	0x04, 0x36
        /*007e*/ 	.short	(.L_25 - .L_24)
.L_24:
        /*0080*/ 	.word	0x00000008
.L_25:


//--------------------- .nv.callgraph             --------------------------
	.section	.nv.callgraph,"",@"SHT_CUDA_CALLGRAPH"
	.align	4
	.sectionentsize	8
	.align		4
        /*0000*/ 	.word	0x00000000
	.align		4
        /*0004*/ 	.word	0xffffffff
	.align		4
        /*0008*/ 	.word	0x00000000
	.align		4
        /*000c*/ 	.word	0xfffffffe
	.align		4
        /*0010*/ 	.word	0x00000000
	.align		4
        /*0014*/ 	.word	0xfffffffd
	.align		4
        /*0018*/ 	.word	0x00000000
	.align		4
        /*001c*/ 	.word	0xfffffffc


//--------------------- .text.triton_poi_fused_0  --------------------------
	.section	.text.triton_poi_fused_0,"ax",@progbits
	.sectionflags	@"SHF_BARRIERS=1"
	.align	128
        .global         triton_poi_fused_0
        .type           triton_poi_fused_0,@function
        .size           triton_poi_fused_0,(.L_x_1 - triton_poi_fused_0)
        .other          triton_poi_fused_0,@"STO_CUDA_ENTRY STV_DEFAULT"
triton_poi_fused_0:
.text.triton_poi_fused_0:
[----:B------:R-:W0:Y:S02]  /*0000*/  LDC R1, c[0x0][0x28] ;  /* 0x00000a00ff017b82 */ /* 0x000e240000000800 */
[----:B------:R-:W1:Y:S01]  /*0010*/  S2R R0, SR_CTAID.X ;  /* 0x0000000000007919 */ /* 0x000e620000002500 */
[----:B------:R-:W2:Y:S01]  /*0020*/  LDC.64 R4, c[0x0][0x210] ;  /* 0x00008400ff047b82 */ /* 0x000ea20000000a00 */
[----:B------:R-:W-:Y:S02]  /*0030*/  CS2R R8, SRZ ;  /* 0x0000000000087805 */ /* 0x000fe4000001ff00 */
[----:B------:R-:W-:Y:S01]  /*0040*/  CS2R R10, SRZ ;  /* 0x00000000000a7805 */ /* 0x000fe2000001ff00 */
[----:B------:R-:W3:Y:S01]  /*0050*/  S2R R12, SR_TID.X ;  /* 0x00000000000c7919 */ /* 0x000ee20000002100 */
[----:B------:R-:W-:Y:S01]  /*0060*/  ULDC.64 UR6, c[0x0][0x208] ;  /* 0x0000820000067ab9 */ /* 0x000fe20000000a00 */
[----:B------:R-:W4:Y:S01]  /*0070*/  S2R R2, SR_CTAID.Y ;  /* 0x0000000000027919 */ /* 0x000f220000002600 */
[----:B-1----:R-:W-:Y:S02]  /*0080*/  IMAD.SHL.U32 R0, R0, 0x20, RZ ;  /* 0x0000002000007824 */ /* 0x002fe400078e00ff */
[----:B---3--:R-:W-:Y:S01]  /*0090*/  IMAD.SHL.U32 R17, R12, 0x4, RZ ;  /* 0x000000040c117824 */ /* 0x008fe200078e00ff */
[----:B------:R-:W-:Y:S01]  /*00a0*/  SHF.R.U32.HI R3, RZ, 0x3, R12 ;  /* 0x00000003ff037819 */ /* 0x000fe2000001160c */
[----:B----4-:R-:W-:-:S03]  /*00b0*/  IMAD.SHL.U32 R2, R2, 0x20, RZ ;  /* 0x0000002002027824 */ /* 0x010fc600078e00ff */
[----:B------:R-:W-:Y:S02]  /*00c0*/  LOP3.LUT R13, R0, 0x1c, R17, 0xf8, !PT ;  /* 0x0000001c000d7812 */ /* 0x000fe400078ef811 */
[----:B------:R-:W-:Y:S02]  /*00d0*/  SGXT.U32 R3, R3, 0x4 ;  /* 0x000000040303781a */ /* 0x000fe40000000000 */
[----:B------:R-:W-:Y:S02]  /*00e0*/  ISETP.GE.AND P0, PT, R13, 0x100, PT ;  /* 0x000001000d00780c */ /* 0x000fe40003f06270 */
[----:B------:R-:W-:Y:S02]  /*00f0*/  LOP3.LUT R6, R2, R3, RZ, 0xfc, !PT ;  /* 0x0000000302067212 */ /* 0x000fe400078efcff */
[----:B------:R-:W-:Y:S02]  /*0100*/  LOP3.LUT R7, R2, 0x10, R3, 0xfe, !PT ;  /* 0x0000001002077812 */ /* 0x000fe400078efe03 */
[C---:B------:R-:W-:Y:S01]  /*0110*/  ISETP.LT.AND P1, PT, R6.reuse, 0x200, !P0 ;  /* 0x000002000600780c */ /* 0x040fe20004721270 */
[--C-:B------:R-:W-:Y:S01]  /*0120*/  IMAD R15, R6, 0x100, R13.reuse ;  /* 0x00000100060f7824 */ /* 0x100fe200078e020d */
[C---:B------:R-:W-:Y:S01]  /*0130*/  ISETP.LT.AND P0, PT, R7.reuse, 0x200, !P0 ;  /* 0x000002000700780c */ /* 0x040fe20004701270 */
[----:B------:R-:W-:-:S02]  /*0140*/  IMAD R19, R7, 0x100, R13 ;  /* 0x0000010007137824 */ /* 0x000fc400078e020d */
[----:B--2---:R-:W-:Y:S01]  /*0150*/  IMAD.WIDE R14, R15, 0x4, R4 ;  /* 0x000000040f0e7825 */ /* 0x004fe200078e0204 */
[----:B------:R-:W-:-:S03]  /*0160*/  CS2R R6, SRZ ;  /* 0x0000000000067805 */ /* 0x000fc6000001ff00 */
[----:B------:R-:W-:Y:S01]  /*0170*/  IMAD.WIDE R18, R19, 0x4, R4 ;  /* 0x0000000413127825 */ /* 0x000fe200078e0204 */
[----:B------:R-:W-:-:S03]  /*0180*/  CS2R R4, SRZ ;  /* 0x0000000000047805 */ /* 0x000fc6000001ff00 */
[----:B------:R1:W2:Y:S04]  /*0190*/  @P1 LDG.E.EL.128 R8, desc[UR6][R14.64] ;  /* 0x000000060e081981 */ /* 0x0002a8000c2e1d00 */
[----:B------:R3:W4:Y:S01]  /*01a0*/  @P0 LDG.E.EL.128 R4, desc[UR6][R18.64] ;  /* 0x0000000612040981 */ /* 0x000722000c2e1d00 */
[----:B------:R-:W5:Y:S01]  /*01b0*/  S2UR UR5, SR_CgaCtaId ;  /* 0x00000000000579c3 */ /* 0x000f620000008800 */
[----:B------:R-:W-:Y:S01]  /*01c0*/  IMAD.SHL.U32 R13, R12, 0x80, RZ ;  /* 0x000000800c0d7824 */ /* 0x000fe200078e00ff */
[----:B------:R-:W-:Y:S01]  /*01d0*/  UMOV UR4, 0x400 ;  /* 0x0000040000047882 */ /* 0x000fe20000000000 */
[----:B------:R-:W-:Y:S02]  /*01e0*/  SHF.R.U32.HI R12, RZ, 0x1, R12 ;  /* 0x00000001ff0c7819 */ /* 0x000fe4000001160c */
[----:B------:R-:W-:-:S02]  /*01f0*/  LOP3.LUT R2, R2, 0x1c, R17, 0xf8, !PT ;  /* 0x0000001c02027812 */ /* 0x000fc400078ef811 */
[----:B------:R-:W-:Y:S02]  /*0200*/  LOP3.LUT R16, R13, 0x380, RZ, 0xc0, !PT ;  /* 0x000003800d107812 */ /* 0x000fe400078ec0ff */
[----:B-1----:R-:W-:Y:S02]  /*0210*/  LOP3.LUT R15, R12, 0x3c, RZ, 0xc0, !PT ;  /* 0x0000003c0c0f7812 */ /* 0x002fe400078ec0ff */
[----:B------:R-:W-:Y:S02]  /*0220*/  SHF.R.U32.HI R14, RZ, 0x3, R16 ;  /* 0x00000003ff0e7819 */ /* 0x000fe40000011610 */
[C---:B------:R-:W-:Y:S02]  /*0230*/  LOP3.LUT R13, R16.reuse, R3, RZ, 0xfc, !PT ;  /* 0x00000003100d7212 */ /* 0x040fe400078efcff */
[C---:B------:R-:W-:Y:S02]  /*0240*/  LOP3.LUT R20, R16.reuse, 0x20, RZ, 0xfc, !PT ;  /* 0x0000002010147812 */ /* 0x040fe400078efcff */
[----:B------:R-:W-:-:S02]  /*0250*/  LOP3.LUT R22, R16, 0x40, RZ, 0xfc, !PT ;  /* 0x0000004010167812 */ /* 0x000fc400078efcff */
[----:B------:R-:W-:Y:S02]  /*0260*/  LOP3.LUT R14, R14, R16, R3, 0xfe, !PT ;  /* 0x000000100e0e7212 */ /* 0x000fe400078efe03 */
[----:B------:R-:W-:Y:S02]  /*0270*/  LOP3.LUT R16, R16, 0x60, RZ, 0xfc, !PT ;  /* 0x0000006010107812 */ /* 0x000fe400078efcff */
[-C--:B------:R-:W-:Y:S01]  /*0280*/  LEA.HI R20, R20, R13.reuse, RZ, 0x1d ;  /* 0x0000000d14147211 */ /* 0x080fe200078fe8ff */
[----:B-----5:R-:W-:Y:S01]  /*0290*/  UPRMT UR4, UR5, 0x654, UR4 ;  /* 0x0000065405047896 */ /* 0x020fe20008000004 */
[-C--:B------:R-:W-:Y:S02]  /*02a0*/  LEA.HI R22, R22, R13.reuse, RZ, 0x1d ;  /* 0x0000000d16167211 */ /* 0x080fe400078fe8ff */
[----:B------:R-:W-:Y:S02]  /*02b0*/  LEA.HI R13, R16, R13, RZ, 0x1d ;  /* 0x0000000d100d7211 */ /* 0x000fe400078fe8ff */
[----:B------:R-:W-:-:S02]  /*02c0*/  LOP3.LUT R16, R17, 0x1fc, RZ, 0xc0, !PT ;  /* 0x000001fc11107812 */ /* 0x000fc400078ec0ff */
[----:B---3--:R-:W-:Y:S02]  /*02d0*/  LEA R19, R14, UR4, 0x2 ;  /* 0x000000040e137c11 */ /* 0x008fe4000f8e10ff */
[----:B------:R-:W-:Y:S01]  /*02e0*/  LEA R20, R20, UR4, 0x2 ;  /* 0x0000000414147c11 */ /* 0x000fe2000f8e10ff */
[----:B------:R-:W-:Y:S01]  /*02f0*/  IMAD.IADD R15, R16, 0x1, R15 ;  /* 0x00000001100f7824 */ /* 0x000fe200078e020f */
[----:B------:R-:W-:Y:S02]  /*0300*/  LEA R21, R22, UR4, 0x2 ;  /* 0x0000000416157c11 */ /* 0x000fe4000f8e10ff */
[----:B------:R-:W-:Y:S02]  /*0310*/  LEA R18, R13, UR4, 0x2 ;  /* 0x000000040d127c11 */ /* 0x000fe4000f8e10ff */
[----:B------:R-:W-:Y:S02]  /*0320*/  LEA R15, R15, UR4, 0x2 ;  /* 0x000000040f0f7c11 */ /* 0x000fe4000f8e10ff */
[----:B------:R-:W-:-:S02]  /*0330*/  SHF.R.S32.HI R17, RZ, 0x1f, R2 ;  /* 0x0000001fff117819 */ /* 0x000fc40000011402 */
[----:B------:R-:W-:Y:S02]  /*0340*/  ISETP.GE.AND P0, PT, R2, 0x200, PT ;  /* 0x000002000200780c */ /* 0x000fe40003f06270 */
[----:B------:R-:W-:Y:S01]  /*0350*/  LEA.HI R17, R17, R2, RZ, 0x7 ;  /* 0x0000000211117211 */ /* 0x000fe200078f38ff */
[----:B--2---:R-:W-:Y:S04]  /*0360*/  STS [R19], R8 ;  /* 0x0000000813007388 */ /* 0x004fe80000000800 */
[----:B------:R1:W-:Y:S04]  /*0370*/  STS [R20+0x80], R9 ;  /* 0x0000800914007388 */ /* 0x0003e80000000800 */
[----:B------:R2:W-:Y:S04]  /*0380*/  STS [R21+0x100], R10 ;  /* 0x0001000a15007388 */ /* 0x0005e80000000800 */
[----:B------:R-:W-:Y:S01]  /*0390*/  STS [R18+0x180], R11 ;  /* 0x0001800b12007388 */ /* 0x000fe20000000800 */
[----:B-1----:R-:W1:Y:S03]  /*03a0*/  LDC.64 R8, c[0x0][0x218] ;  /* 0x00008600ff087b82 */ /* 0x002e660000000a00 */
[----:B----4-:R3:W-:Y:S01]  /*03b0*/  STS [R19+0x40], R4 ;  /* 0x0000400413007388 */ /* 0x0107e20000000800 */
[C---:B--2---:R-:W-:Y:S01]  /*03c0*/  IMAD.SHL.U32 R10, R17.reuse, 0x100, RZ ;  /* 0x00000100110a7824 */ /* 0x044fe200078e00ff */
[----:B------:R-:W-:-:S02]  /*03d0*/  LOP3.LUT R17, R17, 0xffffff80, RZ, 0xc0, !PT ;  /* 0xffffff8011117812 */ /* 0x000fc400078ec0ff */
[----:B------:R2:W-:Y:S02]  /*03e0*/  STS [R20+0xc0], R5 ;  /* 0x0000c00514007388 */ /* 0x0005e40000000800 */
[----:B------:R-:W-:Y:S02]  /*03f0*/  LOP3.LUT R10, R10, 0xffff8000, RZ, 0xc0, !PT ;  /* 0xffff80000a0a7812 */ /* 0x000fe400078ec0ff */
[----:B------:R-:W-:Y:S01]  /*0400*/  STS [R21+0x140], R6 ;  /* 0x0001400615007388 */ /* 0x000fe20000000800 */
[----:B---3--:R-:W-:-:S03]  /*0410*/  LOP3.LUT R4, R0, R3, RZ, 0xfc, !PT ;  /* 0x0000000300047212 */ /* 0x008fc600078efcff */
[----:B------:R-:W-:Y:S01]  /*0420*/  STS [R18+0x1c0], R7 ;  /* 0x0001c00712007388 */ /* 0x000fe20000000800 */
[----:B------:R-:W-:Y:S02]  /*0430*/  LOP3.LUT R0, R0, 0x10, R3, 0xfe, !PT ;  /* 0x0000001000007812 */ /* 0x000fe400078efe03 */
[----:B--2---:R-:W-:Y:S01]  /*0440*/  LOP3.LUT R5, R16, 0x200, RZ, 0xfc, !PT ;  /* 0x0000020010057812 */ /* 0x004fe200078efcff */
[----:B------:R-:W-:Y:S01]  /*0450*/  BAR.SYNC.DEFER_BLOCKING 0x0 ;  /* 0x0000000000007b1d */ /* 0x000fe20000010000 */
[----:B------:R-:W-:Y:S02]  /*0460*/  IADD3 R17, R10, R2, -R17 ;  /* 0x000000020a117210 */ /* 0x000fe40007ffe811 */
[----:B------:R-:W-:Y:S02]  /*0470*/  SHF.R.U32.HI R5, RZ, 0x3, R5 ;  /* 0x00000003ff057819 */ /* 0x000fe40000011605 */
[C---:B------:R-:W-:Y:S01]  /*0480*/  ISETP.LT.AND P1, PT, R4.reuse, 0x100, !P0 ;  /* 0x000001000400780c */ /* 0x040fe20004721270 */
[----:B------:R-:W-:Y:S01]  /*0490*/  IMAD R3, R4, 0x80, R17 ;  /* 0x0000008004037824 */ /* 0x000fe200078e0211 */
[----:B------:R-:W-:-:S02]  /*04a0*/  ISETP.LT.AND P0, PT, R0, 0x100, !P0 ;  /* 0x000001000000780c */ /* 0x000fc40004701270 */
[----:B------:R-:W-:Y:S01]  /*04b0*/  LOP3.LUT R5, R5, 0x7c, RZ, 0xc0, !PT ;  /* 0x0000007c05057812 */ /* 0x000fe200078ec0ff */
[----:B-1----:R-:W-:-:S04]  /*04c0*/  IMAD.WIDE R2, R3, 0x4, R8 ;  /* 0x0000000403027825 */ /* 0x002fc800078e0208 */
[----:B------:R-:W-:-:S05]  /*04d0*/  IMAD.IADD R5, R16, 0x1, R5 ;  /* 0x0000000110057824 */ /* 0x000fca00078e0205 */
[----:B------:R-:W-:Y:S01]  /*04e0*/  LEA R5, R5, UR4, 0x2 ;  /* 0x0000000405057c11 */ /* 0x000fe2000f8e10ff */
[----:B------:R-:W1:Y:S04]  /*04f0*/  LDS.128 R12, [R15] ;  /* 0x000000000f0c7984 */ /* 0x000e680000000c00 */
[----:B-1----:R1:W-:Y:S01]  /*0500*/  @P1 STG.E.128 desc[UR6][R2.64], R12 ;  /* 0x0000000c02001986 */ /* 0x0023e2000c101d06 */
[----:B------:R-:W-:Y:S05]  /*0510*/  @!P0 EXIT ;  /* 0x000000000000894d */ /* 0x000fea0003800000 */
[----:B------:R-:W0:Y:S01]  /*0520*/  LDS.128 R4, [R5+0x800] ;  /* 0x0008000005047984 */ /* 0x000e220000000c00 */
[----:B------:R-:W-:-:S04]  /*0530*/  IMAD R17, R0, 0x80, R17 ;  /* 0x0000008000117824 */ /* 0x000fc800078e0211 */
[----:B------:R-:W-:-:S05]  /*0540*/  IMAD.WIDE R8, R17, 0x4, R8 ;  /* 0x0000000411087825 */ /* 0x000fca00078e0208 */
[----:B0-----:R-:W-:Y:S01]  /*0550*/  STG.E.128 desc[UR6][R8.64], R4 ;  /* 0x0000000408007986 */ /* 0x001fe2000c101d06 */
[----:B------:R-:W-:Y:S05]  /*0560*/  EXIT ;  /* 0x000000000000794d */ /* 0x000fea0003800000 */
.L_x_0:
[----:B------:R-:W-:-:S00]  /*0570*/  BRA `(.L_x_0) ;  /* 0xfffffffc00fc7947 */ /* 0x000fc0000383ffff */
[----:B------:R-:W-:-:S00]  /*0580*/  NOP ;  /* 0x0000000000007918 */ /* 0x000fc00000000000 */
[----:B------:R-:W-:-:S00]  /*0590*/  NOP ;  /* 0x0000000000007918 */ /* 0x000fc00000000000 */
[----:B------:R-:W-:-:S00]  /*05a0*/  NOP ;  /* 0x0000000000007918 */ /* 0x000fc00000000000 */
[----:B------:R-:W-:-:S00]  /*05b0*/  NOP ;  /* 0x0000000000007918 */ /* 0x000fc00000000000 */
[----:B------:R-:W-:-:S00]  /*05c0*/  NOP ;  /* 0x0000000000007918 */ /* 0x000fc00000000000 */
[----:B------:R-:W-:-:S00]  /*05d0*/  NOP ;  /* 0x0000000000007918 */ /* 0x000fc00000000000 */
[----:B------:R-:W-:-:S00]  /*05e0*/  NOP ;  /* 0x0000000000007918 */ /* 0x000fc00000000000 */
[----:B------:R-:W-:-:S00]  /*05f0*/  NOP ;  /* 0x0000000000007918 */ /* 0x000fc00000000000 */
.L_x_1:


//--------------------- .nv.shared.triton_poi_fused_0 --------------------------
	.section	.nv.shared.triton_poi_fused_0,"aw",@nobits
	.sectionflags	@""
	.align	16
	.zero		1024


//--------------------- .nv.constant0.triton_poi_fused_0 --------------------------
	.section	.nv.constant0.triton_poi_fused_0,"a",@progbits
	.sectionflags	@""
	.align	4
.nv.constant0.triton_poi_fused_0:
	.zero		552
